	.headerflags	@"EF_CUDA_TEXMODE_UNIFIED EF_CUDA_64BIT_ADDRESS EF_CUDA_ACCELERATORS EF_CUDA_SM90 EF_CUDA_VIRTUAL_SM(EF_CUDA_SM90)"
	.elftype	@"ET_EXEC"


//--------------------- .nv.info                  --------------------------
	.section	.nv.info,"",@"SHT_CUDA_INFO"
	.align	4


	//----- nvinfo : EIATTR_REGCOUNT
	.align		4
        /*0000*/ 	.byte	0x04, 0x2f
        /*0002*/ 	.short	(.L_3 - .L_2)
	.align		4
.L_2:
        /*0004*/ 	.word	index@(triton_poi_fused__native_batch_norm_legit_no_training_relu_45)
        /*0008*/ 	.word	0x00000022


	//----- nvinfo : EIATTR_MIN_STACK_SIZE
	.align		4
.L_3:
        /*000c*/ 	.byte	0x04, 0x12
        /*000e*/ 	.short	(.L_5 - .L_4)
	.align		4
.L_4:
        /*0010*/ 	.word	index@(triton_poi_fused__native_batch_norm_legit_no_training_relu_45)
        /*0014*/ 	.word	0x00000000


	//----- nvinfo : EIATTR_FRAME_SIZE
	.align		4
.L_5:
        /*0018*/ 	.byte	0x04, 0x11
        /*001a*/ 	.short	(.L_7 - .L_6)
	.align		4
.L_6:
        /*001c*/ 	.word	index@(triton_poi_fused__native_batch_norm_legit_no_training_relu_45)
        /*0020*/ 	.word	0x00000000


	//----- nvinfo : EIATTR_MIN_STACK_SIZE
	.align		4
.L_7:
        /*0024*/ 	.byte	0x04, 0x12
        /*0026*/ 	.short	(.L_9 - .L_8)
	.align		4
.L_8:
        /*0028*/ 	.word	index@(triton_poi_fused__native_batch_norm_legit_no_training_relu_45)
        /*002c*/ 	.word	0x00000000
.L_9:


//--------------------- .nv.info.triton_poi_fused__native_batch_norm_legit_no_training_relu_45 --------------------------
	.section	.nv.info.triton_poi_fused__native_batch_norm_legit_no_training_relu_45,"",@"SHT_CUDA_INFO"
	.sectionflags	@""
	.align	4


	//----- nvinfo : EIATTR_CUDA_API_VERSION
	.align		4
        /*0000*/ 	.byte	0x04, 0x37
        /*0002*/ 	.short	(.L_11 - .L_10)
.L_10:
        /*0004*/ 	.word	0x0000007c


	//----- nvinfo : EIATTR_KPARAM_INFO
	.align		4
.L_11:
        /*0008*/ 	.byte	0x04, 0x17
        /*000a*/ 	.short	(.L_13 - .L_12)
.L_12:
        /*000c*/ 	.word	0x00000000
        /*0010*/ 	.short	0x0007
        /*0012*/ 	.short	0x0034
        /*0014*/ 	.byte	0x00, 0xf0, 0x11, 0x00


	//----- nvinfo : EIATTR_KPARAM_INFO
	.align		4
.L_13:
        /*0018*/ 	.byte	0x04, 0x17
        /*001a*/ 	.short	(.L_15 - .L_14)
.L_14:
        /*001c*/ 	.word	0x00000000
        /*0020*/ 	.short	0x0006
        /*0022*/ 	.short	0x0030
        /*0024*/ 	.byte	0x00, 0xf0, 0x11, 0x00


	//----- nvinfo : EIATTR_KPARAM_INFO
	.align		4
.L_15:
        /*0028*/ 	.byte	0x04, 0x17
        /*002a*/ 	.short	(.L_17 - .L_16)
.L_16:
        /*002c*/ 	.word	0x00000000
        /*0030*/ 	.short	0x0005
        /*0032*/ 	.short	0x0028
        /*0034*/ 	.byte	0x00, 0xf4, 0x21, 0x00


	//----- nvinfo : EIATTR_KPARAM_INFO
	.align		4
.L_17:
        /*0038*/ 	.byte	0x04, 0x17
        /*003a*/ 	.short	(.L_19 - .L_18)
.L_18:
        /*003c*/ 	.word	0x00000000
        /*0040*/ 	.short	0x0004
        /*0042*/ 	.short	0x0020
        /*0044*/ 	.byte	0x00, 0xf4, 0x21, 0x00


	//----- nvinfo : EIATTR_KPARAM_INFO
	.align		4
.L_19:
        /*0048*/ 	.byte	0x04, 0x17
        /*004a*/ 	.short	(.L_21 - .L_20)
.L_20:
        /*004c*/ 	.word	0x00000000
        /*0050*/ 	.short	0x0003
        /*0052*/ 	.short	0x0018
        /*0054*/ 	.byte	0x00, 0xf4, 0x21, 0x00


	//----- nvinfo : EIATTR_KPARAM_INFO
	.align		4
.L_21:
        /*0058*/ 	.byte	0x04, 0x17
        /*005a*/ 	.short	(.L_23 - .L_22)
.L_22:
        /*005c*/ 	.word	0x00000000
        /*0060*/ 	.short	0x0002
        /*0062*/ 	.short	0x0010
        /*0064*/ 	.byte	0x00, 0xf4, 0x21, 0x00


	//----- nvinfo : EIATTR_KPARAM_INFO
	.align		4
.L_23:
        /*0068*/ 	.byte	0x04, 0x17
        /*006a*/ 	.short	(.L_25 - .L_24)
.L_24:
        /*006c*/ 	.word	0x00000000
        /*0070*/ 	.short	0x0001
        /*0072*/ 	.short	0x0008
        /*0074*/ 	.byte	0x00, 0xf4, 0x21, 0x00


	//----- nvinfo : EIATTR_KPARAM_INFO
	.align		4
.L_25:
        /*0078*/ 	.byte	0x04, 0x17
        /*007a*/ 	.short	(.L_27 - .L_26)
.L_26:
        /*007c*/ 	.word	0x00000000
        /*0080*/ 	.short	0x0000
        /*0082*/ 	.short	0x0000
        /*0084*/ 	.byte	0x00, 0xf4, 0x21, 0x00


	//----- nvinfo : EIATTR_SPARSE_MMA_MASK
	.align		4
.L_27:
        /*0088*/ 	.byte	0x03, 0x50
        /*008a*/ 	.short	0x0000


	//----- nvinfo : EIATTR_MAXREG_COUNT
	.align		4
        /*008c*/ 	.byte	0x03, 0x1b
        /*008e*/ 	.short	0x00ff


	//----- nvinfo : EIATTR_EXIT_INSTR_OFFSETS
	.align		4
        /*0090*/ 	.byte	0x04, 0x1c
        /*0092*/ 	.short	(.L_29 - .L_28)


	//   ....[0]....
.L_28:
        /*0094*/ 	.word	0x00001260


	//   ....[1]....
        /*0098*/ 	.word	0x00001330


	//----- nvinfo : EIATTR_REQNTID
	.align		4
.L_29:
        /*009c*/ 	.byte	0x04, 0x10
        /*009e*/ 	.short	(.L_31 - .L_30)
.L_30:
        /*00a0*/ 	.word	0x00000100
        /*00a4*/ 	.word	0x00000001
        /*00a8*/ 	.word	0x00000001


	//----- nvinfo : EIATTR_CBANK_PARAM_SIZE
	.align		4
.L_31:
        /*00ac*/ 	.byte	0x03, 0x19
        /*00ae*/ 	.short	0x0038


	//----- nvinfo : EIATTR_PARAM_CBANK
	.align		4
        /*00b0*/ 	.byte	0x04, 0x0a
        /*00b2*/ 	.short	(.L_33 - .L_32)
	.align		4
.L_32:
        /*00b4*/ 	.word	index@(.nv.constant0.triton_poi_fused__native_batch_norm_legit_no_training_relu_45)
        /*00b8*/ 	.short	0x0210
        /*00ba*/ 	.short	0x0038


	//----- nvinfo : EIATTR_SW_WAR
	.align		4
.L_33:
        /*00bc*/ 	.byte	0x04, 0x36
        /*00be*/ 	.short	(.L_35 - .L_34)
.L_34:
        /*00c0*/ 	.word	0x00000008
.L_35:


//--------------------- .nv.callgraph             --------------------------
	.section	.nv.callgraph,"",@"SHT_CUDA_CALLGRAPH"
	.align	4
	.sectionentsize	8
	.align		4
        /*0000*/ 	.word	0x00000000
	.align		4
        /*0004*/ 	.word	0xffffffff
	.align		4
        /*0008*/ 	.word	0x00000000
	.align		4
        /*000c*/ 	.word	0xfffffffe
	.align		4
        /*0010*/ 	.word	0x00000000
	.align		4
        /*0014*/ 	.word	0xfffffffd
	.align		4
        /*0018*/ 	.word	0x00000000
	.align		4
        /*001c*/ 	.word	0xfffffffc


//--------------------- .nv.constant4             --------------------------
	.section	.nv.constant4,"a",@progbits
	.align	8
	.align		8
.nv.constant4:
        /*0000*/ 	.dword	_$_str
	.align		8
        /*0008*/ 	.dword	_$_str_$_2


//--------------------- .text.triton_poi_fused__native_batch_norm_legit_no_training_relu_45 --------------------------
	.section	.text.triton_poi_fused__native_batch_norm_legit_no_training_relu_45,"ax",@progbits
	.sectionflags	@"SHF_BARRIERS=1"
	.align	128
        .global         triton_poi_fused__native_batch_norm_legit_no_training_relu_45
        .type           triton_poi_fused__native_batch_norm_legit_no_training_relu_45,@function
        .size           triton_poi_fused__native_batch_norm_legit_no_training_relu_45,(.L_x_1 - triton_poi_fused__native_batch_norm_legit_no_training_relu_45)
        .other          triton_poi_fused__native_batch_norm_legit_no_training_relu_45,@"STO_CUDA_ENTRY STV_DEFAULT"
triton_poi_fused__native_batch_norm_legit_no_training_relu_45:
.text.triton_poi_fused__native_batch_norm_legit_no_training_relu_45:
[----:B------:R-:W0:Y:S01]  /*0000*/  LDC R1, c[0x0][0x28] ;  /* 0x00000a00ff017b82 */ /* 0x000e220000000800 */
[----:B------:R-:W1:Y:S07]  /*0010*/  S2R R3, SR_CTAID.Y ;  /* 0x0000000000037919 */ /* 0x000e6e0000002600 */
[----:B------:R-:W2:Y:S01]  /*0020*/  LDC.64 R30, c[0x0][0x210] ;  /* 0x00008400ff1e7b82 */ /* 0x000ea20000000a00 */
[----:B------:R-:W-:Y:S02]  /*0030*/  CS2R R6, SRZ ;  /* 0x0000000000067805 */ /* 0x000fe4000001ff00 */
[----:B------:R-:W-:Y:S01]  /*0040*/  CS2R R8, SRZ ;  /* 0x0000000000087805 */ /* 0x000fe2000001ff00 */
[----:B------:R-:W3:Y:S01]  /*0050*/  S2R R14, SR_TID.X ;  /* 0x00000000000e7919 */ /* 0x000ee20000002100 */
[----:B------:R-:W-:Y:S01]  /*0060*/  CS2R R10, SRZ ;  /* 0x00000000000a7805 */ /* 0x000fe2000001ff00 */
[----:B------:R-:W-:Y:S01]  /*0070*/  ULDC.64 UR6, c[0x0][0x208] ;  /* 0x0000820000067ab9 */ /* 0x000fe20000000a00 */
[----:B------:R-:W4:Y:S01]  /*0080*/  S2R R21, SR_CTAID.X ;  /* 0x0000000000157919 */ /* 0x000f220000002500 */
[----:B------:R-:W5:Y:S01]  /*0090*/  LDC.64 R28, c[0x0][0x218] ;  /* 0x00008600ff1c7b82 */ /* 0x000f620000000a00 */
[----:B-1----:R-:W-:-:S02]  /*00a0*/  IMAD.SHL.U32 R3, R3, 0x10, RZ ;  /* 0x0000001003037824 */ /* 0x002fc400078e00ff */
[----:B---3--:R-:W-:Y:S01]  /*00b0*/  IMAD.SHL.U32 R0, R14, 0x4, RZ ;  /* 0x000000040e007824 */ /* 0x008fe200078e00ff */
[----:B------:R-:W-:-:S04]  /*00c0*/  SHF.R.U32.HI R24, RZ, 0x2, R14 ;  /* 0x00000002ff187819 */ /* 0x000fc8000001160e */
[----:B------:R-:W-:Y:S02]  /*00d0*/  LOP3.LUT R2, R3, 0xc, R0, 0xf8, !PT ;  /* 0x0000000c03027812 */ /* 0x000fe400078ef800 */
[----:B------:R-:W-:Y:S02]  /*00e0*/  SGXT.U32 R24, R24, 0x6 ;  /* 0x000000061818781a */ /* 0x000fe40000000000 */
[C---:B------:R-:W-:Y:S01]  /*00f0*/  ISETP.GE.AND P0, PT, R2.reuse, 0x600, PT ;  /* 0x000006000200780c */ /* 0x040fe20003f06270 */
[----:B------:R-:W-:Y:S01]  /*0100*/  IMAD.HI R4, R2, 0x2aaaaaab, RZ ;  /* 0x2aaaaaab02047827 */ /* 0x000fe200078e02ff */
[----:B----4-:R-:W-:-:S04]  /*0110*/  PRMT R12, R24, 0x6540, R21 ;  /* 0x00006540180c7816 */ /* 0x010fc80000000015 */
[----:B------:R-:W-:Y:S02]  /*0120*/  SHF.R.U32.HI R5, RZ, 0x1f, R4 ;  /* 0x0000001fff057819 */ /* 0x000fe40000011604 */
[----:B------:R-:W-:Y:S02]  /*0130*/  LOP3.LUT R13, R12, 0x80, RZ, 0xfc, !PT ;  /* 0x000000800c0d7812 */ /* 0x000fe400078efcff */
[----:B------:R-:W-:Y:S02]  /*0140*/  LEA.HI.SX32 R5, R4, R5, 0x1a ;  /* 0x0000000504057211 */ /* 0x000fe400078fd2ff */
[C---:B------:R-:W-:Y:S02]  /*0150*/  LOP3.LUT R4, R12.reuse, 0x40, RZ, 0xfc, !PT ;  /* 0x000000400c047812 */ /* 0x040fe400078efcff */
[----:B------:R-:W-:Y:S01]  /*0160*/  ISETP.LT.AND P1, PT, R12, 0xc4, !P0 ;  /* 0x000000c40c00780c */ /* 0x000fe20004721270 */
[----:B------:R-:W-:Y:S01]  /*0170*/  IMAD R2, R5, -0x180, R2 ;  /* 0xfffffe8005027824 */ /* 0x000fe200078e0202 */
[----:B------:R-:W-:-:S02]  /*0180*/  ISETP.LT.AND P2, PT, R4, 0xc4, !P0 ;  /* 0x000000c40400780c */ /* 0x000fc40004741270 */
[----:B------:R-:W-:Y:S01]  /*0190*/  ISETP.LT.AND P3, PT, R13, 0xc4, !P0 ;  /* 0x000000c40d00780c */ /* 0x000fe20004761270 */
[----:B------:R-:W-:Y:S01]  /*01a0*/  IMAD R23, R5, 0x12600, R2 ;  /* 0x0001260005177824 */ /* 0x000fe200078e0202 */
[----:B------:R-:W-:Y:S02]  /*01b0*/  SHF.R.U32.HI R20, RZ, 0x6, R14 ;  /* 0x00000006ff147819 */ /* 0x000fe4000001160e */
[----:B------:R-:W-:Y:S01]  /*01c0*/  CS2R R4, SRZ ;  /* 0x0000000000047805 */ /* 0x000fe2000001ff00 */
[C---:B------:R-:W-:Y:S01]  /*01d0*/  IMAD R23, R12.reuse, 0x180, R23 ;  /* 0x000001800c177824 */ /* 0x040fe200078e0217 */
[----:B------:R-:W-:-:S03]  /*01e0*/  LOP3.LUT R12, R12, 0xc0, RZ, 0xfc, !PT ;  /* 0x000000c00c0c7812 */ /* 0x000fc600078efcff */
[C---:B------:R-:W-:Y:S01]  /*01f0*/  VIADD R19, R23.reuse, 0x6000 ;  /* 0x0000600017137836 */ /* 0x040fe20000000000 */
[----:B------:R-:W-:Y:S01]  /*0200*/  ISETP.LT.AND P4, PT, R12, 0xc4, !P0 ;  /* 0x000000c40c00780c */ /* 0x000fe20004781270 */
[C---:B------:R-:W-:Y:S01]  /*0210*/  VIADD R25, R23.reuse, 0xc000 ;  /* 0x0000c00017197836 */ /* 0x040fe20000000000 */
[----:B------:R-:W-:Y:S01]  /*0220*/  CS2R R12, SRZ ;  /* 0x00000000000c7805 */ /* 0x000fe2000001ff00 */
[C-C-:B--2---:R-:W-:Y:S01]  /*0230*/  IMAD.WIDE R16, R23.reuse, 0x4, R30.reuse ;  /* 0x0000000417107825 */ /* 0x144fe200078e021e */
[----:B------:R-:W-:Y:S02]  /*0240*/  CS2R R14, SRZ ;  /* 0x00000000000e7805 */ /* 0x000fe4000001ff00 */
[----:B------:R-:W-:Y:S01]  /*0250*/  SGXT.U32 R20, R20, 0x2 ;  /* 0x000000021414781a */ /* 0x000fe20000000000 */
[----:B------:R-:W-:Y:S01]  /*0260*/  VIADD R27, R23, 0x12000 ;  /* 0x00012000171b7836 */ /* 0x000fe20000000000 */
[----:B------:R-:W-:Y:S01]  /*0270*/  LOP3.LUT R0, R0, 0xfc, RZ, 0xc0, !PT ;  /* 0x000000fc00007812 */ /* 0x000fe200078ec0ff */
[--C-:B------:R-:W-:Y:S01]  /*0280*/  IMAD.WIDE R18, R19, 0x4, R30.reuse ;  /* 0x0000000413127825 */ /* 0x100fe200078e021e */
[----:B------:R1:W2:Y:S03]  /*0290*/  @P1 LDG.E.EL.128 R4, desc[UR6][R16.64] ;  /* 0x0000000610041981 */ /* 0x0002a6000c2e1d00 */
[----:B------:R-:W-:Y:S01]  /*02a0*/  IMAD.WIDE R22, R25, 0x4, R30 ;  /* 0x0000000419167825 */ /* 0x000fe200078e021e */
[----:B------:R3:W4:Y:S01]  /*02b0*/  @P2 LDG.E.EL.128 R8, desc[UR6][R18.64] ;  /* 0x0000000612082981 */ /* 0x000722000c2e1d00 */
[----:B------:R-:W-:-:S02]  /*02c0*/  LOP3.LUT R3, R20, R3, RZ, 0xfc, !PT ;  /* 0x0000000314037212 */ /* 0x000fc400078efcff */
[----:B------:R-:W-:Y:S01]  /*02d0*/  PRMT R0, R0, 0x6540, R21 ;  /* 0x0000654000007816 */ /* 0x000fe20000000015 */
[----:B------:R5:W2:Y:S01]  /*02e0*/  @P3 LDG.E.EL.128 R12, desc[UR6][R22.64] ;  /* 0x00000006160c3981 */ /* 0x000aa2000c2e1d00 */
[----:B------:R-:W-:Y:S02]  /*02f0*/  CS2R R20, SRZ ;  /* 0x0000000000147805 */ /* 0x000fe4000001ff00 */
[----:B-1----:R-:W-:Y:S01]  /*0300*/  CS2R R16, SRZ ;  /* 0x0000000000107805 */ /* 0x002fe2000001ff00 */
[----:B------:R-:W-:Y:S02]  /*0310*/  IMAD.WIDE R30, R27, 0x4, R30 ;  /* 0x000000041b1e7825 */ /* 0x000fe400078e021e */
[----:B------:R-:W1:Y:S01]  /*0320*/  LDC.64 R26, c[0x0][0x220] ;  /* 0x00008800ff1a7b82 */ /* 0x000e620000000a00 */
[----:B---3--:R-:W-:Y:S01]  /*0330*/  CS2R R18, SRZ ;  /* 0x0000000000127805 */ /* 0x008fe2000001ff00 */
[----:B-----5:R-:W-:Y:S01]  /*0340*/  IMAD.WIDE R28, R2, 0x4, R28 ;  /* 0x00000004021c7825 */ /* 0x020fe200078e021c */
[----:B0-----:R-:W-:-:S04]  /*0350*/  CS2R R22, SRZ ;  /* 0x0000000000167805 */ /* 0x001fc8000001ff00 */
[----:B------:R-:W3:Y:S04]  /*0360*/  @P4 LDG.E.EL.128 R16, desc[UR6][R30.64] ;  /* 0x000000061e104981 */ /* 0x000ee8000c2e1d00 */
[----:B------:R-:W2:Y:S01]  /*0370*/  @!P0 LDG.E.EL.128 R20, desc[UR6][R28.64] ;  /* 0x000000061c148981 */ /* 0x000ea2000c2e1d00 */
[----:B-1----:R-:W-:-:S04]  /*0380*/  IMAD.WIDE R26, R2, 0x4, R26 ;  /* 0x00000004021a7825 */ /* 0x002fc800078e021a */
[C---:B--2---:R-:W-:Y:S01]  /*0390*/  FADD R4, -R20.reuse, R4 ;  /* 0x0000000414047221 */ /* 0x044fe20000000100 */
[C---:B----4-:R-:W-:Y:S01]  /*03a0*/  FADD R25, -R20.reuse, R8 ;  /* 0x0000000814197221 */ /* 0x050fe20000000100 */
[C---:B------:R-:W-:Y:S01]  /*03b0*/  FADD R12, -R20.reuse, R12 ;  /* 0x0000000c140c7221 */ /* 0x040fe20000000100 */
[----:B---3--:R-:W-:Y:S01]  /*03c0*/  FADD R16, -R20, R16 ;  /* 0x0000001014107221 */ /* 0x008fe20000000100 */
[C---:B------:R-:W-:Y:S01]  /*03d0*/  FADD R5, -R21.reuse, R5 ;  /* 0x0000000515057221 */ /* 0x040fe20000000100 */
[C---:B------:R-:W-:Y:S01]  /*03e0*/  FADD R20, -R21.reuse, R9 ;  /* 0x0000000915147221 */ /* 0x040fe20000000100 */
[C---:B------:R-:W-:Y:S01]  /*03f0*/  FADD R13, -R21.reuse, R13 ;  /* 0x0000000d150d7221 */ /* 0x040fe20000000100 */
[----:B------:R-:W-:Y:S01]  /*0400*/  FADD R17, -R21, R17 ;  /* 0x0000001115117221 */ /* 0x000fe20000000100 */
[C---:B------:R-:W-:Y:S01]  /*0410*/  FADD R6, -R22.reuse, R6 ;  /* 0x0000000616067221 */ /* 0x040fe20000000100 */
[C---:B------:R-:W-:Y:S01]  /*0420*/  FADD R21, -R22.reuse, R10 ;  /* 0x0000000a16157221 */ /* 0x040fe20000000100 */
[C---:B------:R-:W-:Y:S01]  /*0430*/  FADD R14, -R22.reuse, R14 ;  /* 0x0000000e160e7221 */ /* 0x040fe20000000100 */
[----:B------:R-:W-:Y:S01]  /*0440*/  FADD R18, -R22, R18 ;  /* 0x0000001216127221 */ /* 0x000fe20000000100 */
[----:B------:R-:W-:Y:S01]  /*0450*/  FADD R22, -R23, R11 ;  /* 0x0000000b17167221 */ /* 0x000fe20000000100 */
[----:B------:R-:W-:-:S02]  /*0460*/  CS2R R8, SRZ ;  /* 0x0000000000087805 */ /* 0x000fc4000001ff00 */
[----:B------:R-:W-:-:S06]  /*0470*/  CS2R R10, SRZ ;  /* 0x00000000000a7805 */ /* 0x000fcc000001ff00 */
[----:B------:R-:W2:Y:S01]  /*0480*/  @!P0 LDG.E.EL.128 R8, desc[UR6][R26.64] ;  /* 0x000000061a088981 */ /* 0x000ea2000c2e1d00 */
[C---:B------:R-:W-:Y:S01]  /*0490*/  FADD R7, -R23.reuse, R7 ;  /* 0x0000000717077221 */ /* 0x040fe20000000100 */
[C---:B------:R-:W-:Y:S01]  /*04a0*/  FADD R29, -R23.reuse, R15 ;  /* 0x0000000f171d7221 */ /* 0x040fe20000000100 */
[----:B------:R-:W-:Y:S01]  /*04b0*/  FADD R19, -R23, R19 ;  /* 0x0000001317137221 */ /* 0x000fe20000000100 */
[----:B--2---:R-:W-:Y:S01]  /*04c0*/  FADD R8, R8, 0.0010000000474974513054 ;  /* 0x3a83126f08087421 */ /* 0x004fe20000000000 */
[----:B------:R-:W-:-:S03]  /*04d0*/  FADD R23, R9, 0.0010000000474974513054 ;  /* 0x3a83126f09177421 */ /* 0x000fc60000000000 */
[----:B------:R-:W0:Y:S01]  /*04e0*/  MUFU.SQRT R15, R8 ;  /* 0x00000008000f7308 */ /* 0x000e220000002000 */
[----:B------:R-:W-:-:S07]  /*04f0*/  FADD R11, R11, 0.0010000000474974513054 ;  /* 0x3a83126f0b0b7421 */ /* 0x000fce0000000000 */
[----:B------:R-:W1:Y:S01]  /*0500*/  MUFU.SQRT R23, R23 ;  /* 0x0000001700177308 */ /* 0x000e620000002000 */
[----:B------:R-:W-:Y:S01]  /*0510*/  FADD R10, R10, 0.0010000000474974513054 ;  /* 0x3a83126f0a0a7421 */ /* 0x000fe20000000000 */
[----:B0-----:R-:W-:-:S06]  /*0520*/  FSETP.GT.AND P6, PT, R15, 8.50705917302346158658e+37, PT ;  /* 0x7e8000000f00780b */ /* 0x001fcc0003fc4000 */
[----:B------:R-:W0:Y:S01]  /*0530*/  MUFU.SQRT R11, R11 ;  /* 0x0000000b000b7308 */ /* 0x000e220000002000 */
[----:B------:R-:W-:Y:S01]  /*0540*/  FSETP.GEU.AND P1, PT, R15, 1.175494350822287508e-38, PT ;  /* 0x008000000f00780b */ /* 0x000fe20003f2e000 */
[----:B------:R-:W-:-:S06]  /*0550*/  IMAD.MOV.U32 R8, RZ, RZ, 0x3e800000 ;  /* 0x3e800000ff087424 */ /* 0x000fcc00078e00ff */
[----:B------:R-:W2:Y:S01]  /*0560*/  MUFU.SQRT R9, R10 ;  /* 0x0000000a00097308 */ /* 0x000ea20000002000 */
[C---:B-1----:R-:W-:Y:S02]  /*0570*/  FSETP.GT.AND P2, PT, R23.reuse, 8.50705917302346158658e+37, PT ;  /* 0x7e8000001700780b */ /* 0x042fe40003f44000 */
[----:B------:R-:W-:Y:S01]  /*0580*/  FSETP.GEU.AND P3, PT, R23, 1.175494350822287508e-38, PT ;  /* 0x008000001700780b */ /* 0x000fe20003f6e000 */
[----:B------:R-:W-:Y:S01]  /*0590*/  @P6 FMUL R15, R15, 0.25 ;  /* 0x3e8000000f0f6820 */ /* 0x000fe20000400000 */
[----:B------:R-:W-:Y:S02]  /*05a0*/  FSEL R27, R8, 1, P6 ;  /* 0x3f800000081b7808 */ /* 0x000fe40003000000 */
[----:B0-----:R-:W-:Y:S01]  /*05b0*/  FSETP.GT.AND P6, PT, R11, 8.50705917302346158658e+37, PT ;  /* 0x7e8000000b00780b */ /* 0x001fe20003fc4000 */
[----:B------:R-:W-:Y:S02]  /*05c0*/  @!P1 FMUL R15, R15, 16777216 ;  /* 0x4b8000000f0f9820 */ /* 0x000fe40000400000 */
[----:B------:R-:W-:Y:S01]  /*05d0*/  @!P1 FMUL R27, R27, 16777216 ;  /* 0x4b8000001b1b9820 */ /* 0x000fe20000400000 */
[----:B------:R-:W-:-:S03]  /*05e0*/  FSETP.GEU.AND P1, PT, R11, 1.175494350822287508e-38, PT ;  /* 0x008000000b00780b */ /* 0x000fc60003f2e000 */
[----:B------:R-:W-:Y:S01]  /*05f0*/  @P2 FMUL R23, R23, 0.25 ;  /* 0x3e80000017172820 */ /* 0x000fe20000400000 */
[C---:B--2---:R-:W-:Y:S01]  /*0600*/  FSETP.GT.AND P4, PT, R9.reuse, 8.50705917302346158658e+37, PT ;  /* 0x7e8000000900780b */ /* 0x044fe20003f84000 */
[----:B------:R-:W0:Y:S01]  /*0610*/  MUFU.RCP R28, R15 ;  /* 0x0000000f001c7308 */ /* 0x000e220000001000 */
[----:B------:R-:W-:Y:S01]  /*0620*/  FSETP.GEU.AND P5, PT, R9, 1.175494350822287508e-38, PT ;  /* 0x008000000900780b */ /* 0x000fe20003fae000 */
[----:B------:R-:W-:Y:S02]  /*0630*/  @!P3 FMUL R23, R23, 16777216 ;  /* 0x4b8000001717b820 */ /* 0x000fe40000400000 */
[----:B------:R-:W-:-:S04]  /*0640*/  @P6 FMUL R11, R11, 0.25 ;  /* 0x3e8000000b0b6820 */ /* 0x000fc80000400000 */
[----:B------:R-:W1:Y:S01]  /*0650*/  MUFU.RCP R23, R23 ;  /* 0x0000001700177308 */ /* 0x000e620000001000 */
[----:B------:R-:W-:-:S03]  /*0660*/  @!P1 FMUL R11, R11, 16777216 ;  /* 0x4b8000000b0b9820 */ /* 0x000fc60000400000 */
[----:B------:R-:W-:Y:S01]  /*0670*/  @P4 FMUL R9, R9, 0.25 ;  /* 0x3e80000009094820 */ /* 0x000fe20000400000 */
[----:B------:R-:W-:-:S03]  /*0680*/  FSEL R10, R8, 1, P2 ;  /* 0x3f800000080a7808 */ /* 0x000fc60001000000 */
[----:B------:R-:W-:Y:S01]  /*0690*/  @!P5 FMUL R9, R9, 16777216 ;  /* 0x4b8000000909d820 */ /* 0x000fe20000400000 */
[----:B0-----:R-:W-:Y:S01]  /*06a0*/  FMUL R28, R28, R27 ;  /* 0x0000001b1c1c7220 */ /* 0x001fe20000400000 */
[----:B------:R-:W-:Y:S01]  /*06b0*/  @!P3 FMUL R10, R10, 16777216 ;  /* 0x4b8000000a0ab820 */ /* 0x000fe20000400000 */
[----:B------:R-:W0:Y:S01]  /*06c0*/  LDC.64 R26, c[0x0][0x228] ;  /* 0x00008a00ff1a7b82 */ /* 0x000e220000000a00 */
[----:B------:R-:W2:Y:S02]  /*06d0*/  MUFU.RCP R11, R11 ;  /* 0x0000000b000b7308 */ /* 0x000ea40000001000 */
[----:B-1----:R-:W-:Y:S01]  /*06e0*/  FMUL R15, R23, R10 ;  /* 0x0000000a170f7220 */ /* 0x002fe20000400000 */
[----:B------:R-:W-:-:S05]  /*06f0*/  FSEL R10, R8, 1, P4 ;  /* 0x3f800000080a7808 */ /* 0x000fca0002000000 */
[----:B------:R-:W1:Y:S01]  /*0700*/  MUFU.RCP R9, R9 ;  /* 0x0000000900097308 */ /* 0x000e620000001000 */
[----:B------:R-:W-:Y:S01]  /*0710*/  FSEL R8, R8, 1, P6 ;  /* 0x3f80000008087808 */ /* 0x000fe20003000000 */
[----:B------:R-:W-:-:S04]  /*0720*/  @!P5 FMUL R10, R10, 16777216 ;  /* 0x4b8000000a0ad820 */ /* 0x000fc80000400000 */
[----:B------:R-:W-:-:S04]  /*0730*/  @!P1 FMUL R8, R8, 16777216 ;  /* 0x4b80000008089820 */ /* 0x000fc80000400000 */
[----:B--2---:R-:W-:Y:S01]  /*0740*/  FMUL R30, R11, R8 ;  /* 0x000000080b1e7220 */ /* 0x004fe20000400000 */
[C---:B------:R-:W-:Y:S01]  /*0750*/  FMUL R16, R28.reuse, R16 ;  /* 0x000000101c107220 */ /* 0x040fe20000400000 */
[----:B------:R-:W-:Y:S01]  /*0760*/  FMUL R25, R28, R25 ;  /* 0x000000191c197220 */ /* 0x000fe20000400000 */
[----:B-1----:R-:W-:Y:S01]  /*0770*/  FMUL R23, R9, R10 ;  /* 0x0000000a09177220 */ /* 0x002fe20000400000 */
[C---:B------:R-:W-:Y:S01]  /*0780*/  FMUL R9, R30.reuse, R19 ;  /* 0x000000131e097220 */ /* 0x040fe20000400000 */
[C---:B------:R-:W-:Y:S01]  /*0790*/  FMUL R10, R30.reuse, R29 ;  /* 0x0000001d1e0a7220 */ /* 0x040fe20000400000 */
[C---:B------:R-:W-:Y:S01]  /*07a0*/  FMUL R8, R30.reuse, R22 ;  /* 0x000000161e087220 */ /* 0x040fe20000400000 */
[----:B------:R-:W-:Y:S01]  /*07b0*/  FMUL R11, R30, R7 ;  /* 0x000000071e0b7220 */ /* 0x000fe20000400000 */
[C---:B------:R-:W-:Y:S01]  /*07c0*/  FMUL R30, R28.reuse, R12 ;  /* 0x0000000c1c1e7220 */ /* 0x040fe20000400000 */
[----:B------:R-:W-:Y:S01]  /*07d0*/  FMUL R22, R23, R6 ;  /* 0x0000000617167220 */ /* 0x000fe20000400000 */
[----:B------:R-:W-:Y:S01]  /*07e0*/  FMUL R29, R15, R5 ;  /* 0x000000050f1d7220 */ /* 0x000fe20000400000 */
[----:B------:R-:W-:Y:S01]  /*07f0*/  FMUL R28, R28, R4 ;  /* 0x000000041c1c7220 */ /* 0x000fe20000400000 */
[----:B------:R-:W-:-:S02]  /*0800*/  CS2R R4, SRZ ;  /* 0x0000000000047805 */ /* 0x000fc4000001ff00 */
[----:B------:R-:W-:Y:S01]  /*0810*/  CS2R R6, SRZ ;  /* 0x0000000000067805 */ /* 0x000fe2000001ff00 */
[----:B0-----:R-:W-:-:S05]  /*0820*/  IMAD.WIDE R26, R2, 0x4, R26 ;  /* 0x00000004021a7825 */ /* 0x001fca00078e021a */
[----:B------:R0:W2:Y:S02]  /*0830*/  @!P0 LDG.E.EL.128 R4, desc[UR6][R26.64] ;  /* 0x000000061a048981 */ /* 0x0000a4000c2e1d00 */
[----:B0-----:R-:W0:Y:S01]  /*0840*/  LDC.64 R26, c[0x0][0x230] ;  /* 0x00008c00ff1a7b82 */ /* 0x001e220000000a00 */
[C---:B------:R-:W-:Y:S01]  /*0850*/  FMUL R18, R23.reuse, R18 ;  /* 0x0000001217127220 */ /* 0x040fe20000400000 */
[C---:B------:R-:W-:Y:S01]  /*0860*/  FMUL R19, R23.reuse, R14 ;  /* 0x0000000e17137220 */ /* 0x040fe20000400000 */
[----:B------:R-:W-:Y:S01]  /*0870*/  FMUL R21, R23, R21 ;  /* 0x0000001517157220 */ /* 0x000fe20000400000 */
[C---:B------:R-:W-:Y:S01]  /*0880*/  FMUL R17, R15.reuse, R17 ;  /* 0x000000110f117220 */ /* 0x040fe20000400000 */
[C---:B------:R-:W-:Y:S01]  /*0890*/  FMUL R23, R15.reuse, R13 ;  /* 0x0000000d0f177220 */ /* 0x040fe20000400000 */
[----:B------:R-:W-:Y:S01]  /*08a0*/  FMUL R20, R15, R20 ;  /* 0x000000140f147220 */ /* 0x000fe20000400000 */
[----:B------:R-:W-:Y:S02]  /*08b0*/  CS2R R12, SRZ ;  /* 0x00000000000c7805 */ /* 0x000fe4000001ff00 */
[----:B------:R-:W-:Y:S01]  /*08c0*/  CS2R R14, SRZ ;  /* 0x00000000000e7805 */ /* 0x000fe2000001ff00 */
[----:B0-----:R-:W-:-:S05]  /*08d0*/  IMAD.WIDE R26, R2, 0x4, R26 ;  /* 0x00000004021a7825 */ /* 0x001fca00078e021a */
[----:B------:R-:W2:Y:S01]  /*08e0*/  @!P0 LDG.E.EL.128 R12, desc[UR6][R26.64] ;  /* 0x000000061a0c8981 */ /* 0x000ea2000c2e1d00 */
[----:B------:R-:W0:Y:S01]  /*08f0*/  S2R R2, SR_TID.X ;  /* 0x0000000000027919 */ /* 0x000e220000002100 */
[----:B------:R-:W1:Y:S01]  /*0900*/  S2UR UR5, SR_CgaCtaId ;  /* 0x00000000000579c3 */ /* 0x000e620000008800 */
[----:B------:R-:W-:Y:S02]  /*0910*/  UMOV UR4, 0x400 ;  /* 0x0000040000047882 */ /* 0x000fe40000000000 */
[----:B-1----:R-:W-:Y:S01]  /*0920*/  UPRMT UR4, UR5, 0x654, UR4 ;  /* 0x0000065405047896 */ /* 0x002fe20008000004 */
[-CC-:B--2---:R-:W-:Y:S01]  /*0930*/  FFMA R29, R29, R5.reuse, R13.reuse ;  /* 0x000000051d1d7223 */ /* 0x184fe2000000000d */
[-CC-:B------:R-:W-:Y:S01]  /*0940*/  FFMA R20, R20, R5.reuse, R13.reuse ;  /* 0x0000000514147223 */ /* 0x180fe2000000000d */
[-CC-:B------:R-:W-:Y:S01]  /*0950*/  FFMA R23, R23, R5.reuse, R13.reuse ;  /* 0x0000000517177223 */ /* 0x180fe2000000000d */
[----:B------:R-:W-:Y:S01]  /*0960*/  FFMA R17, R17, R5, R13 ;  /* 0x0000000511117223 */ /* 0x000fe2000000000d */
[----:B0-----:R-:W-:-:S02]  /*0970*/  IMAD.SHL.U32 R5, R2, 0x400, RZ ;  /* 0x0000040002057824 */ /* 0x001fc400078e00ff */
[-CC-:B------:R-:W-:Y:S01]  /*0980*/  FFMA R28, R28, R4.reuse, R12.reuse ;  /* 0x000000041c1c7223 */ /* 0x180fe2000000000c */
[-CC-:B------:R-:W-:Y:S02]  /*0990*/  FFMA R25, R25, R4.reuse, R12.reuse ;  /* 0x0000000419197223 */ /* 0x180fe4000000000c */
[----:B------:R-:W-:Y:S01]  /*09a0*/  LOP3.LUT R5, R5, 0xc00, RZ, 0xc0, !PT ;  /* 0x00000c0005057812 */ /* 0x000fe200078ec0ff */
[-CC-:B------:R-:W-:Y:S01]  /*09b0*/  FFMA R30, R30, R4.reuse, R12.reuse ;  /* 0x000000041e1e7223 */ /* 0x180fe2000000000c */
[----:B------:R-:W-:Y:S02]  /*09c0*/  FFMA R16, R16, R4, R12 ;  /* 0x0000000410107223 */ /* 0x000fe4000000000c */
[C---:B------:R-:W-:Y:S01]  /*09d0*/  LOP3.LUT R4, R5.reuse, 0x100, RZ, 0xfc, !PT ;  /* 0x0000010005047812 */ /* 0x040fe200078efcff */
[-CC-:B------:R-:W-:Y:S01]  /*09e0*/  FFMA R22, R22, R6.reuse, R14.reuse ;  /* 0x0000000616167223 */ /* 0x180fe2000000000e */
[----:B------:R-:W-:Y:S01]  /*09f0*/  LOP3.LUT R12, R5, 0x200, RZ, 0xfc, !PT ;  /* 0x00000200050c7812 */ /* 0x000fe200078efcff */
[-CC-:B------:R-:W-:Y:S01]  /*0a00*/  FFMA R21, R21, R6.reuse, R14.reuse ;  /* 0x0000000615157223 */ /* 0x180fe2000000000e */
[-CC-:B------:R-:W-:Y:S01]  /*0a10*/  FFMA R19, R19, R6.reuse, R14.reuse ;  /* 0x0000000613137223 */ /* 0x180fe2000000000e */
[----:B------:R-:W-:Y:S01]  /*0a20*/  FFMA R18, R18, R6, R14 ;  /* 0x0000000612127223 */ /* 0x000fe2000000000e */
[-CC-:B------:R-:W-:Y:S01]  /*0a30*/  FFMA R11, R11, R7.reuse, R15.reuse ;  /* 0x000000070b0b7223 */ /* 0x180fe2000000000f */
[-CC-:B------:R-:W-:Y:S01]  /*0a40*/  FFMA R8, R8, R7.reuse, R15.reuse ;  /* 0x0000000708087223 */ /* 0x180fe2000000000f */
[-CC-:B------:R-:W-:Y:S01]  /*0a50*/  FFMA R10, R10, R7.reuse, R15.reuse ;  /* 0x000000070a0a7223 */ /* 0x180fe2000000000f */
[----:B------:R-:W-:Y:S01]  /*0a60*/  FFMA R9, R9, R7, R15 ;  /* 0x0000000709097223 */ /* 0x000fe2000000000f */
[----:B------:R-:W-:-:S02]  /*0a70*/  LOP3.LUT R7, R5, R24, RZ, 0xfc, !PT ;  /* 0x0000001805077212 */ /* 0x000fc400078efcff */
[C---:B------:R-:W-:Y:S02]  /*0a80*/  LEA.HI R6, R5.reuse, UR4, RZ, 0x1a ;  /* 0x0000000405067c11 */ /* 0x040fe4000f8fd0ff */
[----:B------:R-:W-:Y:S02]  /*0a90*/  LOP3.LUT R5, R5, 0x300, RZ, 0xfc, !PT ;  /* 0x0000030005057812 */ /* 0x000fe400078efcff */
[----:B------:R-:W-:Y:S02]  /*0aa0*/  LEA.HI R4, R4, UR4, RZ, 0x1a ;  /* 0x0000000404047c11 */ /* 0x000fe4000f8fd0ff */
[----:B------:R-:W-:Y:S02]  /*0ab0*/  LEA.HI R12, R12, UR4, RZ, 0x1a ;  /* 0x000000040c0c7c11 */ /* 0x000fe4000f8fd0ff */
[----:B------:R-:W-:Y:S02]  /*0ac0*/  FSETP.GEU.AND P0, PT, R29, RZ, PT ;  /* 0x000000ff1d00720b */ /* 0x000fe40003f0e000 */
[----:B------:R-:W-:Y:S01]  /*0ad0*/  LEA.HI R14, R5, UR4, RZ, 0x1a ;  /* 0x00000004050e7c11 */ /* 0x000fe2000f8fd0ff */
[C---:B------:R-:W-:Y:S01]  /*0ae0*/  IMAD R5, R7.reuse, 0x4, R4 ;  /* 0x0000000407057824 */ /* 0x040fe200078e0204 */
[----:B------:R-:W-:Y:S01]  /*0af0*/  FSETP.GEU.AND P1, PT, R22, RZ, PT ;  /* 0x000000ff1600720b */ /* 0x000fe20003f2e000 */
[----:B------:R-:W-:Y:S01]  /*0b00*/  IMAD R4, R7, 0x4, R12 ;  /* 0x0000000407047824 */ /* 0x000fe200078e020c */
[----:B------:R-:W-:-:S02]  /*0b10*/  FSEL R12, R29, RZ, P0 ;  /* 0x000000ff1d0c7208 */ /* 0x000fc40000000000 */
[----:B------:R-:W-:Y:S01]  /*0b20*/  FSETP.GEU.AND P0, PT, R11, RZ, PT ;  /* 0x000000ff0b00720b */ /* 0x000fe20003f0e000 */
[C---:B------:R-:W-:Y:S01]  /*0b30*/  IMAD R6, R7.reuse, 0x4, R6 ;  /* 0x0000000407067824 */ /* 0x040fe200078e0206 */
[----:B------:R-:W-:Y:S01]  /*0b40*/  FSEL R15, R22, RZ, P1 ;  /* 0x000000ff160f7208 */ /* 0x000fe20000800000 */
[----:B------:R-:W-:Y:S01]  /*0b50*/  IMAD R7, R7, 0x4, R14 ;  /* 0x0000000407077824 */ /* 0x000fe200078e020e */
[----:B------:R-:W-:Y:S02]  /*0b60*/  FSETP.GEU.AND P1, PT, R25, RZ, PT ;  /* 0x000000ff1900720b */ /* 0x000fe40003f2e000 */
[----:B------:R-:W-:Y:S02]  /*0b70*/  FSEL R14, R11, RZ, P0 ;  /* 0x000000ff0b0e7208 */ /* 0x000fe40000000000 */
[----:B------:R-:W-:Y:S02]  /*0b80*/  FSETP.GEU.AND P0, PT, R21, RZ, PT ;  /* 0x000000ff1500720b */ /* 0x000fe40003f0e000 */
[----:B------:R-:W-:-:S02]  /*0b90*/  FSETP.GEU.AND P2, PT, R28, RZ, PT ;  /* 0x000000ff1c00720b */ /* 0x000fc40003f4e000 */
[----:B------:R-:W-:Y:S02]  /*0ba0*/  FSEL R25, R25, RZ, P1 ;  /* 0x000000ff19197208 */ /* 0x000fe40000800000 */
[----:B------:R-:W-:Y:S02]  /*0bb0*/  FSETP.GEU.AND P1, PT, R8, RZ, PT ;  /* 0x000000ff0800720b */ /* 0x000fe40003f2e000 */
[----:B------:R-:W-:Y:S02]  /*0bc0*/  FSEL R21, R21, RZ, P0 ;  /* 0x000000ff15157208 */ /* 0x000fe40000000000 */
[----:B------:R-:W-:Y:S02]  /*0bd0*/  FSETP.GEU.AND P0, PT, R30, RZ, PT ;  /* 0x000000ff1e00720b */ /* 0x000fe40003f0e000 */
[----:B------:R-:W-:Y:S02]  /*0be0*/  FSEL R13, R28, RZ, P2 ;  /* 0x000000ff1c0d7208 */ /* 0x000fe40001000000 */
[----:B------:R-:W-:-:S02]  /*0bf0*/  FSETP.GEU.AND P2, PT, R20, RZ, PT ;  /* 0x000000ff1400720b */ /* 0x000fc40003f4e000 */
[----:B------:R-:W-:Y:S02]  /*0c00*/  FSEL R8, R8, RZ, P1 ;  /* 0x000000ff08087208 */ /* 0x000fe40000800000 */
[----:B------:R-:W-:Y:S02]  /*0c10*/  FSETP.GEU.AND P1, PT, R23, RZ, PT ;  /* 0x000000ff1700720b */ /* 0x000fe40003f2e000 */
[----:B------:R-:W-:Y:S01]  /*0c20*/  FSEL R11, R30, RZ, P0 ;  /* 0x000000ff1e0b7208 */ /* 0x000fe20000000000 */
[----:B------:R-:W-:Y:S01]  /*0c30*/  STS [R6], R13 ;  /* 0x0000000d06007388 */ /* 0x000fe20000000800 */
[----:B------:R-:W-:Y:S02]  /*0c40*/  FSETP.GEU.AND P0, PT, R10, RZ, PT ;  /* 0x000000ff0a00720b */ /* 0x000fe40003f0e000 */
[----:B------:R-:W-:Y:S01]  /*0c50*/  FSEL R20, R20, RZ, P2 ;  /* 0x000000ff14147208 */ /* 0x000fe20001000000 */
[----:B------:R0:W-:Y:S01]  /*0c60*/  STS [R5+0x400], R12 ;  /* 0x0004000c05007388 */ /* 0x0001e20000000800 */
[----:B------:R-:W-:-:S03]  /*0c70*/  FSEL R10, R10, RZ, P0 ;  /* 0x000000ff0a0a7208 */ /* 0x000fc60000000000 */
[----:B------:R-:W-:Y:S01]  /*0c80*/  STS [R4+0x800], R15 ;  /* 0x0008000f04007388 */ /* 0x000fe20000000800 */
[----:B------:R-:W-:Y:S02]  /*0c90*/  FSETP.GEU.AND P2, PT, R19, RZ, PT ;  /* 0x000000ff1300720b */ /* 0x000fe40003f4e000 */
[----:B------:R-:W-:Y:S01]  /*0ca0*/  FSETP.GEU.AND P0, PT, R17, RZ, PT ;  /* 0x000000ff1100720b */ /* 0x000fe20003f0e000 */
[----:B------:R1:W-:Y:S01]  /*0cb0*/  STS [R7+0xc00], R14 ;  /* 0x000c000e07007388 */ /* 0x0003e20000000800 */
[----:B0-----:R-:W-:Y:S02]  /*0cc0*/  FSEL R12, R23, RZ, P1 ;  /* 0x000000ff170c7208 */ /* 0x001fe40000800000 */
[----:B------:R-:W-:Y:S01]  /*0cd0*/  FSETP.GEU.AND P1, PT, R16, RZ, PT ;  /* 0x000000ff1000720b */ /* 0x000fe20003f2e000 */
[----:B------:R-:W-:Y:S01]  /*0ce0*/  STS [R6+0x100], R25 ;  /* 0x0001001906007388 */ /* 0x000fe20000000800 */
[----:B------:R-:W-:-:S03]  /*0cf0*/  FSEL R19, R19, RZ, P2 ;  /* 0x000000ff13137208 */ /* 0x000fc60001000000 */
[----:B------:R-:W-:Y:S01]  /*0d00*/  STS [R5+0x500], R20 ;  /* 0x0005001405007388 */ /* 0x000fe20000000800 */
[----:B------:R-:W-:-:S03]  /*0d10*/  FSEL R13, R16, RZ, P1 ;  /* 0x000000ff100d7208 */ /* 0x000fc60000800000 */
[----:B------:R-:W-:Y:S01]  /*0d20*/  STS [R4+0x900], R21 ;  /* 0x0009001504007388 */ /* 0x000fe20000000800 */
[----:B------:R-:W-:-:S03]  /*0d30*/  FSETP.GEU.AND P1, PT, R18, RZ, PT ;  /* 0x000000ff1200720b */ /* 0x000fc60003f2e000 */
[----:B------:R0:W-:Y:S01]  /*0d40*/  STS [R7+0xd00], R8 ;  /* 0x000d000807007388 */ /* 0x0001e20000000800 */
[----:B-1----:R-:W-:-:S03]  /*0d50*/  IMAD.SHL.U32 R14, R2, 0x4, RZ ;  /* 0x00000004020e7824 */ /* 0x002fc600078e00ff */
[----:B------:R1:W-:Y:S01]  /*0d60*/  STS [R6+0x200], R11 ;  /* 0x0002000b06007388 */ /* 0x0003e20000000800 */
[----:B0-----:R-:W-:Y:S02]  /*0d70*/  FSEL R8, R17, RZ, P0 ;  /* 0x000000ff11087208 */ /* 0x001fe40000000000 */
[----:B------:R-:W-:Y:S01]  /*0d80*/  FSETP.GEU.AND P0, PT, R9, RZ, PT ;  /* 0x000000ff0900720b */ /* 0x000fe20003f0e000 */
[----:B------:R0:W-:Y:S01]  /*0d90*/  STS [R5+0x600], R12 ;  /* 0x0006000c05007388 */ /* 0x0001e20000000800 */
[----:B-1----:R-:W-:-:S03]  /*0da0*/  FSEL R11, R18, RZ, P1 ;  /* 0x000000ff120b7208 */ /* 0x002fc60000800000 */
[----:B------:R-:W-:Y:S04]  /*0db0*/  STS [R4+0xa00], R19 ;  /* 0x000a001304007388 */ /* 0x000fe80000000800 */
[----:B------:R1:W-:Y:S01]  /*0dc0*/  STS [R7+0xe00], R10 ;  /* 0x000e000a07007388 */ /* 0x0003e20000000800 */
[----:B0-----:R-:W-:-:S03]  /*0dd0*/  FSEL R12, R9, RZ, P0 ;  /* 0x000000ff090c7208 */ /* 0x001fc60000000000 */
[----:B------:R0:W-:Y:S01]  /*0de0*/  STS [R6+0x300], R13 ;  /* 0x0003000d06007388 */ /* 0x0001e20000000800 */
[----:B------:R-:W-:-:S03]  /*0df0*/  LOP3.LUT R2, R14, 0x3fc, RZ, 0xc0, !PT ;  /* 0x000003fc0e027812 */ /* 0x000fc600078ec0ff */
[----:B------:R2:W-:Y:S04]  /*0e00*/  STS [R5+0x700], R8 ;  /* 0x0007000805007388 */ /* 0x0005e80000000800 */
[----:B------:R3:W-:Y:S04]  /*0e10*/  STS [R4+0xb00], R11 ;  /* 0x000b000b04007388 */ /* 0x0007e80000000800 */
[----:B------:R-:W-:Y:S01]  /*0e20*/  STS [R7+0xf00], R12 ;  /* 0x000f000c07007388 */ /* 0x000fe20000000800 */
[C---:B-1----:R-:W-:Y:S02]  /*0e30*/  LOP3.LUT R10, R2.reuse, 0x400, RZ, 0xfc, !PT ;  /* 0x00000400020a7812 */ /* 0x042fe400078efcff */
[----:B0-----:R-:W-:-:S02]  /*0e40*/  LOP3.LUT R13, R2, 0x800, RZ, 0xfc, !PT ;  /* 0x00000800020d7812 */ /* 0x001fc400078efcff */
[----:B------:R-:W-:Y:S02]  /*0e50*/  SHF.R.U32.HI R15, RZ, 0x8, R14 ;  /* 0x00000008ff0f7819 */ /* 0x000fe4000001160e */
[----:B------:R-:W-:Y:S02]  /*0e60*/  SHF.R.U32.HI R10, RZ, 0x6, R10 ;  /* 0x00000006ff0a7819 */ /* 0x000fe4000001160a */
[----:B------:R-:W-:Y:S02]  /*0e70*/  SHF.R.U32.HI R13, RZ, 0x6, R13 ;  /* 0x00000006ff0d7819 */ /* 0x000fe4000001160d */
[----:B------:R-:W-:Y:S02]  /*0e80*/  SGXT.U32 R9, R15, 0x2 ;  /* 0x000000020f09781a */ /* 0x000fe40000000000 */
[----:B------:R-:W-:Y:S02]  /*0e90*/  LOP3.LUT R10, R10, 0x1c, RZ, 0xc0, !PT ;  /* 0x0000001c0a0a7812 */ /* 0x000fe400078ec0ff */
[----:B------:R-:W-:-:S02]  /*0ea0*/  LOP3.LUT R13, R13, 0x2c, RZ, 0xc0, !PT ;  /* 0x0000002c0d0d7812 */ /* 0x000fc400078ec0ff */
[----:B------:R-:W-:Y:S02]  /*0eb0*/  LOP3.LUT R6, R9, 0x3fc, R14, 0xf8, !PT ;  /* 0x000003fc09067812 */ /* 0x000fe400078ef80e */
[----:B------:R-:W-:Y:S01]  /*0ec0*/  LEA R9, R9, UR4, 0x2 ;  /* 0x0000000409097c11 */ /* 0x000fe2000f8e10ff */
[----:B--2---:R-:W-:Y:S01]  /*0ed0*/  VIADD R5, R10, UR4 ;  /* 0x000000040a057c36 */ /* 0x004fe20008000000 */
[----:B---3--:R-:W-:Y:S01]  /*0ee0*/  LEA R4, R6, UR4, 0x2 ;  /* 0x0000000406047c11 */ /* 0x008fe2000f8e10ff */
[----:B------:R-:W-:Y:S01]  /*0ef0*/  BAR.SYNC.DEFER_BLOCKING 0x0 ;  /* 0x0000000000007b1d */ /* 0x000fe20000010000 */
[----:B------:R-:W-:Y:S02]  /*0f00*/  VIADD R13, R13, UR4 ;  /* 0x000000040d0d7c36 */ /* 0x000fe40008000000 */
[C---:B------:R-:W-:Y:S02]  /*0f10*/  IMAD R20, R2.reuse, 0x4, R9 ;  /* 0x0000000402147824 */ /* 0x040fe400078e0209 */
[----:B------:R-:W-:-:S02]  /*0f20*/  IMAD R21, R2, 0x4, R5 ;  /* 0x0000000402157824 */ /* 0x000fc400078e0205 */
[----:B------:R-:W-:Y:S02]  /*0f30*/  IMAD R26, R2, 0x4, R13 ;  /* 0x00000004021a7824 */ /* 0x000fe400078e020d */
[C---:B------:R-:W-:Y:S01]  /*0f40*/  IMAD.HI R16, R3.reuse, 0x2aaaaaab, RZ ;  /* 0x2aaaaaab03107827 */ /* 0x040fe200078e02ff */
[C---:B------:R-:W-:Y:S02]  /*0f50*/  LOP3.LUT R19, R3.reuse, 0x8, RZ, 0xfc, !PT ;  /* 0x0000000803137812 */ /* 0x040fe400078efcff */
[----:B------:R-:W-:Y:S02]  /*0f60*/  LOP3.LUT R18, R3, 0x4, RZ, 0xfc, !PT ;  /* 0x0000000403127812 */ /* 0x000fe400078efcff */
[----:B------:R-:W-:Y:S01]  /*0f70*/  SHF.R.U32.HI R17, RZ, 0x1f, R16 ;  /* 0x0000001fff117819 */ /* 0x000fe20000011610 */
[----:B------:R-:W-:Y:S04]  /*0f80*/  LDS R4, [R4] ;  /* 0x0000000004047984 */ /* 0x000fe80000000800 */
[----:B------:R-:W-:Y:S04]  /*0f90*/  LDS R5, [R20+0x4] ;  /* 0x0000040014057984 */ /* 0x000fe80000000800 */
[----:B------:R-:W-:Y:S04]  /*0fa0*/  LDS R6, [R20+0x8] ;  /* 0x0000080014067984 */ /* 0x000fe80000000800 */
[----:B------:R0:W1:Y:S04]  /*0fb0*/  LDS R7, [R20+0xc] ;  /* 0x00000c0014077984 */ /* 0x0000680000000800 */
[----:B------:R-:W-:Y:S04]  /*0fc0*/  LDS R8, [R21+0x1000] ;  /* 0x0010000015087984 */ /* 0x000fe80000000800 */
[----:B------:R-:W-:Y:S04]  /*0fd0*/  LDS R9, [R21+0x1004] ;  /* 0x0010040015097984 */ /* 0x000fe80000000800 */
[----:B------:R-:W-:Y:S04]  /*0fe0*/  LDS R10, [R21+0x1008] ;  /* 0x00100800150a7984 */ /* 0x000fe80000000800 */
[----:B------:R2:W3:Y:S04]  /*0ff0*/  LDS R11, [R21+0x100c] ;  /* 0x00100c00150b7984 */ /* 0x0004e80000000800 */
[----:B------:R-:W-:Y:S04]  /*1000*/  LDS R12, [R26+0x2000] ;  /* 0x002000001a0c7984 */ /* 0x000fe80000000800 */
[----:B------:R-:W-:Y:S04]  /*1010*/  LDS R13, [R26+0x2004] ;  /* 0x002004001a0d7984 */ /* 0x000fe80000000800 */
[----:B------:R-:W-:Y:S04]  /*1020*/  LDS R14, [R26+0x2008] ;  /* 0x002008001a0e7984 */ /* 0x000fe80000000800 */
[----:B------:R-:W4:Y:S01]  /*1030*/  LDS R15, [R26+0x200c] ;  /* 0x00200c001a0f7984 */ /* 0x000f220000000800 */
[----:B0-----:R-:W-:Y:S01]  /*1040*/  IMAD.HI R20, R19, 0x2aaaaaab, RZ ;  /* 0x2aaaaaab13147827 */ /* 0x001fe200078e02ff */
[----:B------:R-:W-:-:S02]  /*1050*/  LEA.HI.SX32 R24, R16, R17, 0x1a ;  /* 0x0000001110187211 */ /* 0x000fc400078fd2ff */
[----:B------:R-:W0:Y:S01]  /*1060*/  LDC.64 R16, c[0x0][0x238] ;  /* 0x00008e00ff107b82 */ /* 0x000e220000000a00 */
[----:B------:R-:W-:Y:S01]  /*1070*/  IMAD.HI R22, R18, 0x2aaaaaab, RZ ;  /* 0x2aaaaaab12167827 */ /* 0x000fe200078e02ff */
[----:B--2---:R-:W-:-:S03]  /*1080*/  SHF.R.U32.HI R21, RZ, 0x1f, R20 ;  /* 0x0000001fff157819 */ /* 0x004fc60000011614 */
[----:B------:R-:W-:Y:S01]  /*1090*/  IMAD R25, R24, -0x180, R3 ;  /* 0xfffffe8018197824 */ /* 0x000fe200078e0203 */
[----:B------:R-:W-:Y:S02]  /*10a0*/  SHF.R.U32.HI R23, RZ, 0x1f, R22 ;  /* 0x0000001fff177819 */ /* 0x000fe40000011616 */
[----:B------:R-:W-:Y:S01]  /*10b0*/  LEA.HI.SX32 R20, R20, R21, 0x1a ;  /* 0x0000001514147211 */ /* 0x000fe200078fd2ff */
[----:B------:R-:W-:Y:S01]  /*10c0*/  IMAD R25, R25, 0xc4, R0 ;  /* 0x000000c419197824 */ /* 0x000fe200078e0200 */
[----:B------:R-:W-:Y:S02]  /*10d0*/  LEA.HI.SX32 R21, R22, R23, 0x1a ;  /* 0x0000001716157211 */ /* 0x000fe400078fd2ff */
[----:B------:R-:W-:Y:S01]  /*10e0*/  ISETP.GE.AND P0, PT, R0, 0xc4, PT ;  /* 0x000000c40000780c */ /* 0x000fe20003f06270 */
[----:B------:R-:W-:Y:S01]  /*10f0*/  IMAD R23, R24, 0x63880, R25 ;  /* 0x0006388018177824 */ /* 0x000fe200078e0219 */
[----:B------:R-:W-:Y:S01]  /*1100*/  LOP3.LUT R22, R2, 0xc00, RZ, 0xfc, !PT ;  /* 0x00000c0002167812 */ /* 0x000fe200078efcff */
[----:B------:R-:W-:Y:S01]  /*1110*/  IMAD R25, R21, -0x180, R18 ;  /* 0xfffffe8015197824 */ /* 0x000fe200078e0212 */
[----:B------:R-:W-:Y:S01]  /*1120*/  ISETP.LT.AND P1, PT, R19, 0x600, !P0 ;  /* 0x000006001300780c */ /* 0x000fe20004721270 */
[----:B------:R-:W-:Y:S01]  /*1130*/  IMAD R19, R20, -0x180, R19 ;  /* 0xfffffe8014137824 */ /* 0x000fe200078e0213 */
[----:B------:R-:W-:-:S02]  /*1140*/  ISETP.LT.AND P3, PT, R3, 0x600, !P0 ;  /* 0x000006000300780c */ /* 0x000fc40004761270 */
[----:B------:R-:W-:Y:S02]  /*1150*/  LOP3.LUT R3, R3, 0xc, RZ, 0xfc, !PT ;  /* 0x0000000c03037812 */ /* 0x000fe400078efcff */
[----:B------:R-:W-:Y:S01]  /*1160*/  ISETP.LT.AND P2, PT, R18, 0x600, !P0 ;  /* 0x000006001200780c */ /* 0x000fe20004741270 */
[----:B------:R-:W-:Y:S01]  /*1170*/  IMAD R18, R25, 0xc4, R0 ;  /* 0x000000c419127824 */ /* 0x000fe200078e0200 */
[----:B------:R-:W-:Y:S01]  /*1180*/  SHF.R.U32.HI R22, RZ, 0x6, R22 ;  /* 0x00000006ff167819 */ /* 0x000fe20000011616 */
[----:B------:R-:W-:Y:S01]  /*1190*/  IMAD R19, R19, 0xc4, R0 ;  /* 0x000000c413137824 */ /* 0x000fe200078e0200 */
[----:B------:R-:W-:Y:S01]  /*11a0*/  ISETP.LT.AND P0, PT, R3, 0x600, !P0 ;  /* 0x000006000300780c */ /* 0x000fe20004701270 */
[----:B------:R-:W-:Y:S01]  /*11b0*/  IMAD R21, R21, 0x63880, R18 ;  /* 0x0006388015157824 */ /* 0x000fe200078e0212 */
[----:B------:R-:W-:Y:S01]  /*11c0*/  LOP3.LUT R22, R22, 0x3c, RZ, 0xc0, !PT ;  /* 0x0000003c16167812 */ /* 0x000fe200078ec0ff */
[----:B------:R-:W-:Y:S02]  /*11d0*/  IMAD R25, R20, 0x63880, R19 ;  /* 0x0006388014197824 */ /* 0x000fe400078e0213 */
[----:B0-----:R-:W-:-:S04]  /*11e0*/  IMAD.WIDE R18, R23, 0x4, R16 ;  /* 0x0000000417127825 */ /* 0x001fc800078e0210 */
[----:B------:R-:W-:Y:S02]  /*11f0*/  VIADD R27, R22, UR4 ;  /* 0x00000004161b7c36 */ /* 0x000fe40008000000 */
[--C-:B------:R-:W-:Y:S01]  /*1200*/  IMAD.WIDE R20, R21, 0x4, R16.reuse ;  /* 0x0000000415147825 */ /* 0x100fe200078e0210 */
[----:B-1----:R0:W-:Y:S03]  /*1210*/  @P3 STG.E.128 desc[UR6][R18.64], R4 ;  /* 0x0000000412003986 */ /* 0x0021e6000c101d06 */
[----:B------:R-:W-:Y:S01]  /*1220*/  IMAD.WIDE R22, R25, 0x4, R16 ;  /* 0x0000000419167825 */ /* 0x000fe200078e0210 */
[----:B---3--:R0:W-:Y:S04]  /*1230*/  @P2 STG.E.128 desc[UR6][R20.64], R8 ;  /* 0x0000000814002986 */ /* 0x0081e8000c101d06 */
[----:B----4-:R0:W-:Y:S01]  /*1240*/  @P1 STG.E.128 desc[UR6][R22.64], R12 ;  /* 0x0000000c16001986 */ /* 0x0101e2000c101d06 */
[----:B------:R-:W-:Y:S01]  /*1250*/  IMAD R27, R2, 0x4, R27 ;  /* 0x00000004021b7824 */ /* 0x000fe200078e021b */
[----:B0-----:R-:W-:Y:S06]  /*1260*/  @!P0 EXIT ;  /* 0x000000000000894d */ /* 0x001fec0003800000 */
[----:B0-----:R-:W-:Y:S01]  /*1270*/  LDS R4, [R27+0x3000] ;  /* 0x003000001b047984 */ /* 0x001fe20000000800 */
[----:B------:R-:W-:-:S03]  /*1280*/  IMAD.HI R2, R3, 0x2aaaaaab, RZ ;  /* 0x2aaaaaab03027827 */ /* 0x000fc600078e02ff */
[----:B------:R-:W-:Y:S02]  /*1290*/  LDS R5, [R27+0x3004] ;  /* 0x003004001b057984 */ /* 0x000fe40000000800 */
[----:B------:R-:W-:Y:S02]  /*12a0*/  SHF.R.U32.HI R9, RZ, 0x1f, R2 ;  /* 0x0000001fff097819 */ /* 0x000fe40000011602 */
[----:B------:R-:W-:Y:S02]  /*12b0*/  LDS R6, [R27+0x3008] ;  /* 0x003008001b067984 */ /* 0x000fe40000000800 */
[----:B------:R-:W-:Y:S02]  /*12c0*/  LEA.HI.SX32 R2, R2, R9, 0x1a ;  /* 0x0000000902027211 */ /* 0x000fe400078fd2ff */
[----:B------:R-:W0:Y:S03]  /*12d0*/  LDS R7, [R27+0x300c] ;  /* 0x00300c001b077984 */ /* 0x000e260000000800 */
[----:B------:R-:W-:-:S04]  /*12e0*/  IMAD R3, R2, -0x180, R3 ;  /* 0xfffffe8002037824 */ /* 0x000fc800078e0203 */
[----:B------:R-:W-:-:S04]  /*12f0*/  IMAD R3, R3, 0xc4, R0 ;  /* 0x000000c403037824 */ /* 0x000fc800078e0200 */
[----:B------:R-:W-:-:S04]  /*1300*/  IMAD R3, R2, 0x63880, R3 ;  /* 0x0006388002037824 */ /* 0x000fc800078e0203 */
[----:B------:R-:W-:-:S05]  /*1310*/  IMAD.WIDE R16, R3, 0x4, R16 ;  /* 0x0000000403107825 */ /* 0x000fca00078e0210 */
[----:B0-----:R-:W-:Y:S01]  /*1320*/  STG.E.128 desc[UR6][R16.64], R4 ;  /* 0x0000000410007986 */ /* 0x001fe2000c101d06 */
[----:B------:R-:W-:Y:S05]  /*1330*/  EXIT ;  /* 0x000000000000794d */ /* 0x000fea0003800000 */
.L_x_0:
[----:B------:R-:W-:-:S00]  /*1340*/  BRA `(.L_x_0) ;  /* 0xfffffffc00fc7947 */ /* 0x000fc0000383ffff */
[----:B------:R-:W-:-:S00]  /*1350*/  NOP ;  /* 0x0000000000007918 */ /* 0x000fc00000000000 */
        /* <DEDUP_REMOVED lines=10> */
.L_x_1:


//--------------------- .nv.global.init           --------------------------
	.section	.nv.global.init,"aw",@progbits
.nv.global.init:
	.type		_$_str,@object
	.size		_$_str,(_$_str_$_2 - _$_str)
_$_str:
        /*0000*/ 	.byte	0x5f, 0x5f, 0x43, 0x55, 0x44, 0x41, 0x5f, 0x46, 0x54, 0x5a, 0x00
	.type		_$_str_$_2,@object
	.size		_$_str_$_2,(.L_1 - _$_str_$_2)
_$_str_$_2:
        /*000b*/ 	.byte	0x5f, 0x5f, 0x43, 0x55, 0x44, 0x41, 0x5f, 0x50, 0x52, 0x45, 0x43, 0x5f, 0x53, 0x51, 0x52, 0x54
        /*001b*/ 	.byte	0x00
.L_1:


//--------------------- .nv.shared.triton_poi_fused__native_batch_norm_legit_no_training_relu_45 --------------------------
	.section	.nv.shared.triton_poi_fused__native_batch_norm_legit_no_training_relu_45,"aw",@nobits
	.sectionflags	@""
	.align	16
	.zero		1024


//--------------------- .nv.constant0.triton_poi_fused__native_batch_norm_legit_no_training_relu_45 --------------------------
	.section	.nv.constant0.triton_poi_fused__native_batch_norm_legit_no_training_relu_45,"a",@progbits
	.sectionflags	@""
	.align	4
.nv.constant0.triton_poi_fused__native_batch_norm_legit_no_training_relu_45:
	.zero		584
